//
// Generated by NVIDIA NVVM Compiler
//
// Compiler Build ID: CL-36424714
// Cuda compilation tools, release 13.0, V13.0.88
// Based on NVVM 20.0.0
//

.version 9.0
.target sm_100
.address_size 64

	// .globl	_Z16blas_dgemmCUDAv1PKdS0_Pdiii

.visible .entry _Z16blas_dgemmCUDAv1PKdS0_Pdiii(
	.param .u64 .ptr .align 1 _Z16blas_dgemmCUDAv1PKdS0_Pdiii_param_0,
	.param .u64 .ptr .align 1 _Z16blas_dgemmCUDAv1PKdS0_Pdiii_param_1,
	.param .u64 .ptr .align 1 _Z16blas_dgemmCUDAv1PKdS0_Pdiii_param_2,
	.param .u32 _Z16blas_dgemmCUDAv1PKdS0_Pdiii_param_3,
	.param .u32 _Z16blas_dgemmCUDAv1PKdS0_Pdiii_param_4,
	.param .u32 _Z16blas_dgemmCUDAv1PKdS0_Pdiii_param_5
)
{
	.reg .pred 	%p<13>;
	.reg .b32 	%r<41>;
	.reg .b64 	%rd<53>;
	.reg .b64 	%fd<68>;

	ld.param.u64 	%rd7, [_Z16blas_dgemmCUDAv1PKdS0_Pdiii_param_0];
	ld.param.u64 	%rd8, [_Z16blas_dgemmCUDAv1PKdS0_Pdiii_param_1];
	ld.param.u64 	%rd6, [_Z16blas_dgemmCUDAv1PKdS0_Pdiii_param_2];
	ld.param.u32 	%r20, [_Z16blas_dgemmCUDAv1PKdS0_Pdiii_param_3];
	ld.param.u32 	%r18, [_Z16blas_dgemmCUDAv1PKdS0_Pdiii_param_4];
	ld.param.u32 	%r19, [_Z16blas_dgemmCUDAv1PKdS0_Pdiii_param_5];
	cvta.to.global.u64 	%rd1, %rd8;
	cvta.to.global.u64 	%rd2, %rd7;
	mov.u32 	%r21, %ctaid.y;
	shl.b32 	%r22, %r21, 4;
	mov.u32 	%r23, %tid.y;
	add.s32 	%r1, %r22, %r23;
	mov.u32 	%r24, %ctaid.x;
	shl.b32 	%r25, %r24, 4;
	mov.u32 	%r26, %tid.x;
	add.s32 	%r2, %r25, %r26;
	setp.ge.s32 	%p1, %r1, %r20;
	setp.ge.s32 	%p2, %r2, %r19;
	or.pred  	%p3, %p1, %p2;
	@%p3 bra 	$L__BB0_14;
	setp.lt.s32 	%p4, %r18, 1;
	mov.f64 	%fd67, 0d0000000000000000;
	@%p4 bra 	$L__BB0_13;
	mul.lo.s32 	%r3, %r18, %r1;
	and.b32  	%r4, %r18, 7;
	setp.lt.u32 	%p5, %r18, 8;
	mov.f64 	%fd67, 0d0000000000000000;
	mov.b32 	%r39, 0;
	@%p5 bra 	$L__BB0_5;
	and.b32  	%r39, %r18, 2147483640;
	neg.s32 	%r37, %r39;
	shl.b32 	%r7, %r19, 3;
	mul.wide.u32 	%rd9, %r3, 8;
	add.s64 	%rd10, %rd9, %rd2;
	add.s64 	%rd52, %rd10, 32;
	mov.f64 	%fd67, 0d0000000000000000;
	mul.wide.s32 	%rd13, %r19, 8;
	mov.u32 	%r36, %r2;
$L__BB0_4:
	.pragma "nounroll";
	ld.global.f64 	%fd17, [%rd52+-32];
	mul.wide.s32 	%rd11, %r36, 8;
	add.s64 	%rd12, %rd1, %rd11;
	ld.global.f64 	%fd18, [%rd12];
	fma.rn.f64 	%fd19, %fd17, %fd18, %fd67;
	ld.global.f64 	%fd20, [%rd52+-24];
	add.s64 	%rd14, %rd12, %rd13;
	ld.global.f64 	%fd21, [%rd14];
	fma.rn.f64 	%fd22, %fd20, %fd21, %fd19;
	ld.global.f64 	%fd23, [%rd52+-16];
	add.s64 	%rd15, %rd14, %rd13;
	ld.global.f64 	%fd24, [%rd15];
	fma.rn.f64 	%fd25, %fd23, %fd24, %fd22;
	ld.global.f64 	%fd26, [%rd52+-8];
	add.s64 	%rd16, %rd15, %rd13;
	ld.global.f64 	%fd27, [%rd16];
	fma.rn.f64 	%fd28, %fd26, %fd27, %fd25;
	ld.global.f64 	%fd29, [%rd52];
	add.s64 	%rd17, %rd16, %rd13;
	ld.global.f64 	%fd30, [%rd17];
	fma.rn.f64 	%fd31, %fd29, %fd30, %fd28;
	ld.global.f64 	%fd32, [%rd52+8];
	add.s64 	%rd18, %rd17, %rd13;
	ld.global.f64 	%fd33, [%rd18];
	fma.rn.f64 	%fd34, %fd32, %fd33, %fd31;
	ld.global.f64 	%fd35, [%rd52+16];
	add.s64 	%rd19, %rd18, %rd13;
	ld.global.f64 	%fd36, [%rd19];
	fma.rn.f64 	%fd37, %fd35, %fd36, %fd34;
	ld.global.f64 	%fd38, [%rd52+24];
	add.s64 	%rd20, %rd19, %rd13;
	ld.global.f64 	%fd39, [%rd20];
	fma.rn.f64 	%fd67, %fd38, %fd39, %fd37;
	add.s32 	%r37, %r37, 8;
	add.s32 	%r36, %r36, %r7;
	add.s64 	%rd52, %rd52, 64;
	setp.ne.s32 	%p6, %r37, 0;
	@%p6 bra 	$L__BB0_4;
$L__BB0_5:
	setp.eq.s32 	%p7, %r4, 0;
	@%p7 bra 	$L__BB0_13;
	and.b32  	%r13, %r18, 3;
	setp.lt.u32 	%p8, %r4, 4;
	@%p8 bra 	$L__BB0_8;
	add.s32 	%r28, %r39, %r3;
	mul.wide.u32 	%rd21, %r28, 8;
	add.s64 	%rd22, %rd2, %rd21;
	ld.global.f64 	%fd41, [%rd22];
	mad.lo.s32 	%r29, %r39, %r19, %r2;
	mul.wide.s32 	%rd23, %r29, 8;
	add.s64 	%rd24, %rd1, %rd23;
	ld.global.f64 	%fd42, [%rd24];
	fma.rn.f64 	%fd43, %fd41, %fd42, %fd67;
	cvt.u64.u32 	%rd25, %r3;
	cvt.u64.u32 	%rd26, %r39;
	add.s64 	%rd27, %rd26, %rd25;
	shl.b64 	%rd28, %rd27, 3;
	add.s64 	%rd29, %rd2, %rd28;
	ld.global.f64 	%fd44, [%rd29+8];
	mul.wide.s32 	%rd30, %r19, 8;
	add.s64 	%rd31, %rd24, %rd30;
	ld.global.f64 	%fd45, [%rd31];
	fma.rn.f64 	%fd46, %fd44, %fd45, %fd43;
	ld.global.f64 	%fd47, [%rd29+16];
	add.s64 	%rd32, %rd31, %rd30;
	ld.global.f64 	%fd48, [%rd32];
	fma.rn.f64 	%fd49, %fd47, %fd48, %fd46;
	ld.global.f64 	%fd50, [%rd29+24];
	add.s64 	%rd33, %rd32, %rd30;
	ld.global.f64 	%fd51, [%rd33];
	fma.rn.f64 	%fd67, %fd50, %fd51, %fd49;
	add.s32 	%r39, %r39, 4;
$L__BB0_8:
	setp.eq.s32 	%p9, %r13, 0;
	@%p9 bra 	$L__BB0_13;
	setp.eq.s32 	%p10, %r13, 1;
	@%p10 bra 	$L__BB0_11;
	add.s32 	%r30, %r39, %r3;
	mul.wide.u32 	%rd34, %r30, 8;
	add.s64 	%rd35, %rd2, %rd34;
	ld.global.f64 	%fd53, [%rd35];
	mad.lo.s32 	%r31, %r39, %r19, %r2;
	mul.wide.s32 	%rd36, %r31, 8;
	add.s64 	%rd37, %rd1, %rd36;
	ld.global.f64 	%fd54, [%rd37];
	fma.rn.f64 	%fd55, %fd53, %fd54, %fd67;
	cvt.u64.u32 	%rd38, %r3;
	cvt.u64.u32 	%rd39, %r39;
	add.s64 	%rd40, %rd39, %rd38;
	shl.b64 	%rd41, %rd40, 3;
	add.s64 	%rd42, %rd2, %rd41;
	ld.global.f64 	%fd56, [%rd42+8];
	mul.wide.s32 	%rd43, %r19, 8;
	add.s64 	%rd44, %rd37, %rd43;
	ld.global.f64 	%fd57, [%rd44];
	fma.rn.f64 	%fd67, %fd56, %fd57, %fd55;
	add.s32 	%r39, %r39, 2;
$L__BB0_11:
	and.b32  	%r32, %r18, 1;
	setp.eq.b32 	%p11, %r32, 1;
	not.pred 	%p12, %p11;
	@%p12 bra 	$L__BB0_13;
	add.s32 	%r33, %r39, %r3;
	mul.wide.u32 	%rd45, %r33, 8;
	add.s64 	%rd46, %rd2, %rd45;
	ld.global.f64 	%fd58, [%rd46];
	mad.lo.s32 	%r34, %r39, %r19, %r2;
	mul.wide.s32 	%rd47, %r34, 8;
	add.s64 	%rd48, %rd1, %rd47;
	ld.global.f64 	%fd59, [%rd48];
	fma.rn.f64 	%fd67, %fd58, %fd59, %fd67;
$L__BB0_13:
	mad.lo.s32 	%r35, %r19, %r1, %r2;
	cvta.to.global.u64 	%rd49, %rd6;
	mul.wide.s32 	%rd50, %r35, 8;
	add.s64 	%rd51, %rd49, %rd50;
	st.global.f64 	[%rd51], %fd67;
$L__BB0_14:
	ret;

}


// ===== COMPILED SASS (sm_100) =====

	.target	sm_100

	.elftype	@"ET_EXEC"


//--------------------- .note.nv.tkinfo           --------------------------
	.section	.note.nv.tkinfo,"",@"SHT_NOTE"
	.sectionflags	@"SHF_NOTE_NV_TKINFO"
	.tkinfo
        /*0018*/ 	.word	0x00000002
        /*0030*/ 	.string	""
        /*0030*/ 	.string	"ptxas"
        /*0030*/ 	.string	"Cuda compilation tools, release 13.0, V13.0.88"
        /*0030*/ 	.string	"Build cuda_13.0.r13.0/compiler.36424714_0"
        /*0030*/ 	.string	"-arch sm_100 -m 64 "



//--------------------- .note.nv.cuinfo           --------------------------
	.section	.note.nv.cuinfo,"",@"SHT_NOTE"
	.sectionflags	@"SHF_NOTE_NV_CUINFO"
        /*0018*/ 	.short	0x0002
        /*001a*/ 	.short	0x0064
        /*001c*/ 	.short	0x0082
	.zero		2


//--------------------- .nv.info                  --------------------------
	.section	.nv.info,"",@"SHT_CUDA_INFO"
	.align	4


	//----- nvinfo : EIATTR_REGCOUNT
	.align		4
        /*0000*/ 	.byte	0x04, 0x2f
        /*0002*/ 	.short	(.L_1 - .L_0)
	.align		4
.L_0:
        /*0004*/ 	.word	index@(_Z16blas_dgemmCUDAv1PKdS0_Pdiii)
        /*0008*/ 	.word	0x00000020


	//----- nvinfo : EIATTR_FRAME_SIZE
	.align		4
.L_1:
        /*000c*/ 	.byte	0x04, 0x11
        /*000e*/ 	.short	(.L_3 - .L_2)
	.align		4
.L_2:
        /*0010*/ 	.word	index@(_Z16blas_dgemmCUDAv1PKdS0_Pdiii)
        /*0014*/ 	.word	0x00000000


	//----- nvinfo : EIATTR_MIN_STACK_SIZE
	.align		4
.L_3:
        /*0018*/ 	.byte	0x04, 0x12
        /*001a*/ 	.short	(.L_5 - .L_4)
	.align		4
.L_4:
        /*001c*/ 	.word	index@(_Z16blas_dgemmCUDAv1PKdS0_Pdiii)
        /*0020*/ 	.word	0x00000000
.L_5:


//--------------------- .nv.compat                --------------------------
	.section	.nv.compat,"",@"SHT_CUDA_COMPAT_INFO"
	.align	4
        /*0000*/ 	.byte	0x02, 0x09, 0x00, 0x00, 0x02, 0x02, 0x01, 0x00, 0x02, 0x05, 0x05, 0x00, 0x03, 0x07, 0x01, 0x01
        /*0010*/ 	.byte	0x02, 0x03, 0x00, 0x00, 0x02, 0x06, 0x01, 0x00, 0x04, 0x0b, 0x08, 0x00, 0x01, 0x00, 0x00, 0x00
        /*0020*/ 	.byte	0x00, 0x00, 0x00, 0x00


//--------------------- .nv.info._Z16blas_dgemmCUDAv1PKdS0_Pdiii --------------------------
	.section	.nv.info._Z16blas_dgemmCUDAv1PKdS0_Pdiii,"",@"SHT_CUDA_INFO"
	.sectionflags	@""
	.align	4


	//----- nvinfo : EIATTR_CUDA_API_VERSION
	.align		4
        /*0000*/ 	.byte	0x04, 0x37
        /*0002*/ 	.short	(.L_7 - .L_6)
.L_6:
        /*0004*/ 	.word	0x00000082


	//----- nvinfo : EIATTR_KPARAM_INFO
	.align		4
.L_7:
        /*0008*/ 	.byte	0x04, 0x17
        /*000a*/ 	.short	(.L_9 - .L_8)
.L_8:
        /*000c*/ 	.word	0x00000000
        /*0010*/ 	.short	0x0005
        /*0012*/ 	.short	0x0020
        /*0014*/ 	.byte	0x00, 0xf0, 0x11, 0x00


	//----- nvinfo : EIATTR_KPARAM_INFO
	.align		4
.L_9:
        /*0018*/ 	.byte	0x04, 0x17
        /*001a*/ 	.short	(.L_11 - .L_10)
.L_10:
        /*001c*/ 	.word	0x00000000
        /*0020*/ 	.short	0x0004
        /*0022*/ 	.short	0x001c
        /*0024*/ 	.byte	0x00, 0xf0, 0x11, 0x00


	//----- nvinfo : EIATTR_KPARAM_INFO
	.align		4
.L_11:
        /*0028*/ 	.byte	0x04, 0x17
        /*002a*/ 	.short	(.L_13 - .L_12)
.L_12:
        /*002c*/ 	.word	0x00000000
        /*0030*/ 	.short	0x0003
        /*0032*/ 	.short	0x0018
        /*0034*/ 	.byte	0x00, 0xf0, 0x11, 0x00


	//----- nvinfo : EIATTR_KPARAM_INFO
	.align		4
.L_13:
        /*0038*/ 	.byte	0x04, 0x17
        /*003a*/ 	.short	(.L_15 - .L_14)
.L_14:
        /*003c*/ 	.word	0x00000000
        /*0040*/ 	.short	0x0002
        /*0042*/ 	.short	0x0010
        /*0044*/ 	.byte	0x00, 0xf5, 0x21, 0x00


	//----- nvinfo : EIATTR_KPARAM_INFO
	.align		4
.L_15:
        /*0048*/ 	.byte	0x04, 0x17
        /*004a*/ 	.short	(.L_17 - .L_16)
.L_16:
        /*004c*/ 	.word	0x00000000
        /*0050*/ 	.short	0x0001
        /*0052*/ 	.short	0x0008
        /*0054*/ 	.byte	0x00, 0xf5, 0x21, 0x00


	//----- nvinfo : EIATTR_KPARAM_INFO
	.align		4
.L_17:
        /*0058*/ 	.byte	0x04, 0x17
        /*005a*/ 	.short	(.L_19 - .L_18)
.L_18:
        /*005c*/ 	.word	0x00000000
        /*0060*/ 	.short	0x0000
        /*0062*/ 	.short	0x0000
        /*0064*/ 	.byte	0x00, 0xf5, 0x21, 0x00


	//----- nvinfo : EIATTR_SPARSE_MMA_MASK
	.align		4
.L_19:
        /*0068*/ 	.byte	0x03, 0x50
        /*006a*/ 	.short	0x0000


	//----- nvinfo : EIATTR_MAXREG_COUNT
	.align		4
        /*006c*/ 	.byte	0x03, 0x1b
        /*006e*/ 	.short	0x00ff


	//----- nvinfo : EIATTR_MERCURY_ISA_VERSION
	.align		4
        /*0070*/ 	.byte	0x03, 0x5f
        /*0072*/ 	.short	0x0101


	//----- nvinfo : EIATTR_VRC_CTA_INIT_COUNT
	.align		4
        /*0074*/ 	.byte	0x02, 0x4a
	.zero		1
	.zero		1


	//----- nvinfo : EIATTR_EXIT_INSTR_OFFSETS
	.align		4
        /*0078*/ 	.byte	0x04, 0x1c
        /*007a*/ 	.short	(.L_21 - .L_20)


	//   ....[0]....
.L_20:
        /*007c*/ 	.word	0x000000b0


	//   ....[1]....
        /*0080*/ 	.word	0x000008d0


	//----- nvinfo : EIATTR_CBANK_PARAM_SIZE
	.align		4
.L_21:
        /*0084*/ 	.byte	0x03, 0x19
        /*0086*/ 	.short	0x0024


	//----- nvinfo : EIATTR_PARAM_CBANK
	.align		4
        /*0088*/ 	.byte	0x04, 0x0a
        /*008a*/ 	.short	(.L_23 - .L_22)
	.align		4
.L_22:
        /*008c*/ 	.word	index@(.nv.constant0._Z16blas_dgemmCUDAv1PKdS0_Pdiii)
        /*0090*/ 	.short	0x0380
        /*0092*/ 	.short	0x0024


	//----- nvinfo : EIATTR_SW_WAR
	.align		4
.L_23:
        /*0094*/ 	.byte	0x04, 0x36
        /*0096*/ 	.short	(.L_25 - .L_24)
.L_24:
        /*0098*/ 	.word	0x00000008
.L_25:


//--------------------- .nv.callgraph             --------------------------
	.section	.nv.callgraph,"",@"SHT_CUDA_CALLGRAPH"
	.align	4
	.sectionentsize	8
	.align		4
        /*0000*/ 	.word	0x00000000
	.align		4
        /*0004*/ 	.word	0xffffffff
	.align		4
        /*0008*/ 	.word	0x00000000
	.align		4
        /*000c*/ 	.word	0xfffffffe
	.align		4
        /*0010*/ 	.word	0x00000000
	.align		4
        /*0014*/ 	.word	0xfffffffd
	.align		4
        /*0018*/ 	.word	0x00000000
	.align		4
        /*001c*/ 	.word	0xfffffffc


//--------------------- .text._Z16blas_dgemmCUDAv1PKdS0_Pdiii --------------------------
	.section	.text._Z16blas_dgemmCUDAv1PKdS0_Pdiii,"ax",@progbits
	.align	128
        .global         _Z16blas_dgemmCUDAv1PKdS0_Pdiii
        .type           _Z16blas_dgemmCUDAv1PKdS0_Pdiii,@function
        .size           _Z16blas_dgemmCUDAv1PKdS0_Pdiii,(.L_x_5 - _Z16blas_dgemmCUDAv1PKdS0_Pdiii)
        .other          _Z16blas_dgemmCUDAv1PKdS0_Pdiii,@"STO_CUDA_ENTRY STV_DEFAULT"
_Z16blas_dgemmCUDAv1PKdS0_Pdiii:
.text._Z16blas_dgemmCUDAv1PKdS0_Pdiii:
[----:B------:R-:W-:Y:S01]  /*0000*/  LDC R1, c[0x0][0x37c] ;  /* 0x0000df00ff017b82 */ /* 0x000fe20000000800 */
[----:B------:R-:W0:Y:S07]  /*0010*/  S2R R3, SR_CTAID.X ;  /* 0x0000000000037919 */ /* 0x000e2e0000002500 */
[----:B------:R-:W1:Y:S01]  /*0020*/  LDC R0, c[0x0][0x3a0] ;  /* 0x0000e800ff007b82 */ /* 0x000e620000000800 */
[----:B------:R-:W2:Y:S01]  /*0030*/  LDCU UR4, c[0x0][0x398] ;  /* 0x00007300ff0477ac */ /* 0x000ea20008000800 */
[----:B------:R-:W0:Y:S01]  /*0040*/  S2R R4, SR_TID.X ;  /* 0x0000000000047919 */ /* 0x000e220000002100 */
[----:B------:R-:W3:Y:S01]  /*0050*/  S2R R2, SR_CTAID.Y ;  /* 0x0000000000027919 */ /* 0x000ee20000002600 */
[----:B------:R-:W3:Y:S01]  /*0060*/  S2R R5, SR_TID.Y ;  /* 0x0000000000057919 */ /* 0x000ee20000002200 */
[----:B0-----:R-:W-:-:S05]  /*0070*/  IMAD R3, R3, 0x10, R4 ;  /* 0x0000001003037824 */ /* 0x001fca00078e0204 */
[----:B-1----:R-:W-:Y:S01]  /*0080*/  ISETP.GE.AND P0, PT, R3, R0, PT ;  /* 0x000000000300720c */ /* 0x002fe20003f06270 */
[----:B---3--:R-:W-:-:S05]  /*0090*/  IMAD R2, R2, 0x10, R5 ;  /* 0x0000001002027824 */ /* 0x008fca00078e0205 */
[----:B--2---:R-:W-:-:S13]  /*00a0*/  ISETP.GE.OR P0, PT, R2, UR4, P0 ;  /* 0x0000000402007c0c */ /* 0x004fda0008706670 */
[----:B------:R-:W-:Y:S05]  /*00b0*/  @P0 EXIT ;  /* 0x000000000000094d */ /* 0x000fea0003800000 */
[----:B------:R-:W0:Y:S01]  /*00c0*/  LDC R5, c[0x0][0x39c] ;  /* 0x0000e700ff057b82 */ /* 0x000e220000000800 */
[----:B------:R-:W1:Y:S01]  /*00d0*/  LDCU.64 UR4, c[0x0][0x358] ;  /* 0x00006b00ff0477ac */ /* 0x000e620008000a00 */
[----:B------:R-:W-:Y:S02]  /*00e0*/  CS2R R18, SRZ ;  /* 0x0000000000127805 */ /* 0x000fe4000001ff00 */
[----:B0-----:R-:W-:-:S13]  /*00f0*/  ISETP.GE.AND P0, PT, R5, 0x1, PT ;  /* 0x000000010500780c */ /* 0x001fda0003f06270 */
[----:B-1----:R-:W-:Y:S05]  /*0100*/  @!P0 BRA `(.L_x_0) ;  /* 0x0000000400e08947 */ /* 0x002fea0003800000 */
[C---:B------:R-:W-:Y:S01]  /*0110*/  ISETP.GE.U32.AND P1, PT, R5.reuse, 0x8, PT ;  /* 0x000000080500780c */ /* 0x040fe20003f26070 */
[----:B------:R-:W-:Y:S01]  /*0120*/  HFMA2 R7, -RZ, RZ, 0, 0 ;  /* 0x00000000ff077431 */ /* 0x000fe200000001ff */
[----:B------:R-:W-:Y:S01]  /*0130*/  LOP3.LUT R4, R5, 0x7, RZ, 0xc0, !PT ;  /* 0x0000000705047812 */ /* 0x000fe200078ec0ff */
[----:B------:R-:W-:Y:S01]  /*0140*/  IMAD R6, R2, R5, RZ ;  /* 0x0000000502067224 */ /* 0x000fe200078e02ff */
[----:B------:R-:W-:Y:S02]  /*0150*/  CS2R R18, SRZ ;  /* 0x0000000000127805 */ /* 0x000fe4000001ff00 */
[----:B------:R-:W-:-:S07]  /*0160*/  ISETP.NE.AND P0, PT, R4, RZ, PT ;  /* 0x000000ff0400720c */ /* 0x000fce0003f05270 */
[----:B------:R-:W-:Y:S06]  /*0170*/  @!P1 BRA `(.L_x_1) ;  /* 0x0000000000c49947 */ /* 0x000fec0003800000 */
[----:B------:R-:W0:Y:S01]  /*0180*/  LDC.64 R8, c[0x0][0x380] ;  /* 0x0000e000ff087b82 */ /* 0x000e220000000a00 */
[----:B------:R-:W-:Y:S01]  /*0190*/  LOP3.LUT R7, R5, 0x7ffffff8, RZ, 0xc0, !PT ;  /* 0x7ffffff805077812 */ /* 0x000fe200078ec0ff */
[----:B------:R-:W-:Y:S01]  /*01a0*/  IMAD.MOV.U32 R27, RZ, RZ, R3 ;  /* 0x000000ffff1b7224 */ /* 0x000fe200078e0003 */
[----:B------:R-:W-:-:S03]  /*01b0*/  CS2R R18, SRZ ;  /* 0x0000000000127805 */ /* 0x000fc6000001ff00 */
[----:B------:R-:W-:Y:S02]  /*01c0*/  IMAD.MOV R26, RZ, RZ, -R7 ;  /* 0x000000ffff1a7224 */ /* 0x000fe400078e0a07 */
[----:B0-----:R-:W-:-:S03]  /*01d0*/  IMAD.WIDE.U32 R8, R6, 0x8, R8 ;  /* 0x0000000806087825 */ /* 0x001fc600078e0008 */
[----:B------:R-:W-:-:S04]  /*01e0*/  IADD3 R10, P1, PT, R8, 0x20, RZ ;  /* 0x00000020080a7810 */ /* 0x000fc80007f3e0ff */
[----:B------:R-:W-:-:S09]  /*01f0*/  IADD3.X R11, PT, PT, RZ, R9, RZ, P1, !PT ;  /* 0x00000009ff0b7210 */ /* 0x000fd20000ffe4ff */
.L_x_2:
[----:B------:R-:W0:Y:S01]  /*0200*/  LDC.64 R22, c[0x0][0x388] ;  /* 0x0000e200ff167b82 */ /* 0x000e220000000a00 */
[----:B------:R-:W-:Y:S01]  /*0210*/  MOV R8, R10 ;  /* 0x0000000a00087202 */ /* 0x000fe20000000f00 */
[----:B------:R-:W-:-:S05]  /*0220*/  IMAD.MOV.U32 R9, RZ, RZ, R11 ;  /* 0x000000ffff097224 */ /* 0x000fca00078e000b */
[----:B------:R-:W2:Y:S04]  /*0230*/  LDG.E.64 R14, desc[UR4][R8.64+-0x20] ;  /* 0xffffe004080e7981 */ /* 0x000ea8000c1e1b00 */
[----:B------:R-:W3:Y:S01]  /*0240*/  LDG.E.64 R10, desc[UR4][R8.64+-0x18] ;  /* 0xffffe804080a7981 */ /* 0x000ee2000c1e1b00 */
[----:B0-----:R-:W-:-:S05]  /*0250*/  IMAD.WIDE R22, R27, 0x8, R22 ;  /* 0x000000081b167825 */ /* 0x001fca00078e0216 */
[----:B------:R-:W2:Y:S01]  /*0260*/  LDG.E.64 R12, desc[UR4][R22.64] ;  /* 0x00000004160c7981 */ /* 0x000ea2000c1e1b00 */
[----:B------:R-:W-:-:S05]  /*0270*/  IMAD.WIDE R28, R0, 0x8, R22 ;  /* 0x00000008001c7825 */ /* 0x000fca00078e0216 */
[----:B------:R-:W3:Y:S01]  /*0280*/  LDG.E.64 R16, desc[UR4][R28.64] ;  /* 0x000000041c107981 */ /* 0x000ee2000c1e1b00 */
[C---:B------:R-:W-:Y:S01]  /*0290*/  IMAD.WIDE R24, R0.reuse, 0x8, R28 ;  /* 0x0000000800187825 */ /* 0x040fe200078e021c */
[----:B--2---:R-:W-:Y:S02]  /*02a0*/  DFMA R18, R14, R12, R18 ;  /* 0x0000000c0e12722b */ /* 0x004fe40000000012 */
[----:B------:R-:W2:Y:S04]  /*02b0*/  LDG.E.64 R14, desc[UR4][R8.64+-0x10] ;  /* 0xfffff004080e7981 */ /* 0x000ea8000c1e1b00 */
[----:B------:R-:W2:Y:S01]  /*02c0*/  LDG.E.64 R12, desc[UR4][R24.64] ;  /* 0x00000004180c7981 */ /* 0x000ea2000c1e1b00 */
[----:B------:R-:W-:Y:S01]  /*02d0*/  IMAD.WIDE R20, R0, 0x8, R24 ;  /* 0x0000000800147825 */ /* 0x000fe200078e0218 */
[----:B---3--:R-:W-:-:S02]  /*02e0*/  DFMA R16, R10, R16, R18 ;  /* 0x000000100a10722b */ /* 0x008fc40000000012 */
[----:B------:R-:W3:Y:S04]  /*02f0*/  LDG.E.64 R10, desc[UR4][R8.64+-0x8] ;  /* 0xfffff804080a7981 */ /* 0x000ee8000c1e1b00 */
        /* <DEDUP_REMOVED lines=9> */
[----:B------:R-:W-:-:S03]  /*0390*/  IMAD.WIDE R24, R0, 0x8, R28 ;  /* 0x0000000800187825 */ /* 0x000fc600078e021c */
[----:B------:R-:W4:Y:S01]  /*03a0*/  LDG.E.64 R22, desc[UR4][R8.64+0x18] ;  /* 0x0000180408167981 */ /* 0x000f22000c1e1b00 */
[----:B------:R-:W-:-:S06]  /*03b0*/  IMAD.WIDE R20, R0, 0x8, R24 ;  /* 0x0000000800147825 */ /* 0x000fcc00078e0218 */
[----:B------:R-:W4:Y:S01]  /*03c0*/  LDG.E.64 R20, desc[UR4][R20.64] ;  /* 0x0000000414147981 */ /* 0x000f22000c1e1b00 */
[----:B--2---:R-:W-:-:S03]  /*03d0*/  DFMA R14, R16, R14, R18 ;  /* 0x0000000e100e722b */ /* 0x004fc60000000012 */
[----:B------:R-:W2:Y:S04]  /*03e0*/  LDG.E.64 R16, desc[UR4][R8.64+0x10] ;  /* 0x0000100408107981 */ /* 0x000ea8000c1e1b00 */
[----:B------:R-:W2:Y:S01]  /*03f0*/  LDG.E.64 R18, desc[UR4][R24.64] ;  /* 0x0000000418127981 */ /* 0x000ea2000c1e1b00 */
[----:B------:R-:W-:Y:S01]  /*0400*/  IADD3 R26, PT, PT, R26, 0x8, RZ ;  /* 0x000000081a1a7810 */ /* 0x000fe20007ffe0ff */
[----:B---3--:R-:W-:-:S03]  /*0410*/  DFMA R10, R10, R12, R14 ;  /* 0x0000000c0a0a722b */ /* 0x008fc6000000000e */
[----:B------:R-:W-:Y:S02]  /*0420*/  ISETP.NE.AND P1, PT, R26, RZ, PT ;  /* 0x000000ff1a00720c */ /* 0x000fe40003f25270 */
[----:B------:R-:W-:-:S03]  /*0430*/  LEA R27, R0, R27, 0x3 ;  /* 0x0000001b001b7211 */ /* 0x000fc600078e18ff */
[----:B--2---:R-:W-:Y:S01]  /*0440*/  DFMA R18, R16, R18, R10 ;  /* 0x000000121012722b */ /* 0x004fe2000000000a */
[----:B------:R-:W-:-:S07]  /*0450*/  IADD3 R10, P2, PT, R8, 0x40, RZ ;  /* 0x00000040080a7810 */ /* 0x000fce0007f5e0ff */
[----:B----4-:R-:W-:Y:S01]  /*0460*/  DFMA R18, R22, R20, R18 ;  /* 0x000000141612722b */ /* 0x010fe20000000012 */
[----:B------:R-:W-:Y:S01]  /*0470*/  IMAD.X R11, RZ, RZ, R9, P2 ;  /* 0x000000ffff0b7224 */ /* 0x000fe200010e0609 */
[----:B------:R-:W-:Y:S09]  /*0480*/  @P1 BRA `(.L_x_2) ;  /* 0xfffffffc005c1947 */ /* 0x000ff2000383ffff */
.L_x_1:
[----:B------:R-:W-:Y:S05]  /*0490*/  @!P0 BRA `(.L_x_0) ;  /* 0x0000000000fc8947 */ /* 0x000fea0003800000 */
[----:B------:R-:W-:Y:S02]  /*04a0*/  ISETP.GE.U32.AND P1, PT, R4, 0x4, PT ;  /* 0x000000040400780c */ /* 0x000fe40003f26070 */
[----:B------:R-:W-:-:S04]  /*04b0*/  LOP3.LUT R26, R5, 0x3, RZ, 0xc0, !PT ;  /* 0x00000003051a7812 */ /* 0x000fc800078ec0ff */
[----:B------:R-:W-:-:S07]  /*04c0*/  ISETP.NE.AND P0, PT, R26, RZ, PT ;  /* 0x000000ff1a00720c */ /* 0x000fce0003f05270 */
[----:B------:R-:W-:Y:S06]  /*04d0*/  @!P1 BRA `(.L_x_3) ;  /* 0x00000000006c9947 */ /* 0x000fec0003800000 */
[----:B------:R-:W0:Y:S01]  /*04e0*/  LDC.64 R24, c[0x0][0x380] ;  /* 0x0000e000ff187b82 */ /* 0x000e220000000a00 */
[----:B------:R-:W1:Y:S01]  /*04f0*/  LDCU.64 UR6, c[0x0][0x380] ;  /* 0x00007000ff0677ac */ /* 0x000e620008000a00 */
[C---:B------:R-:W-:Y:S01]  /*0500*/  IMAD.IADD R9, R6.reuse, 0x1, R7 ;  /* 0x0000000106097824 */ /* 0x040fe200078e0207 */
[----:B------:R-:W-:Y:S01]  /*0510*/  IADD3 R4, P1, PT, R6, R7, RZ ;  /* 0x0000000706047210 */ /* 0x000fe20007f3e0ff */
[----:B------:R-:W-:-:S04]  /*0520*/  IMAD R13, R7, R0, R3 ;  /* 0x00000000070d7224 */ /* 0x000fc800078e0203 */
[----:B------:R-:W2:Y:S01]  /*0530*/  LDC.64 R10, c[0x0][0x388] ;  /* 0x0000e200ff0a7b82 */ /* 0x000ea20000000a00 */
[----:B0-----:R-:W-:-:S06]  /*0540*/  IMAD.WIDE.U32 R24, R9, 0x8, R24 ;  /* 0x0000000809187825 */ /* 0x001fcc00078e0018 */
[----:B------:R-:W3:Y:S01]  /*0550*/  LDG.E.64 R24, desc[UR4][R24.64] ;  /* 0x0000000418187981 */ /* 0x000ee2000c1e1b00 */
[----:B--2---:R-:W-:Y:S01]  /*0560*/  IMAD.WIDE R10, R13, 0x8, R10 ;  /* 0x000000080d0a7825 */ /* 0x004fe200078e020a */
[----:B------:R-:W-:Y:S02]  /*0570*/  IADD3.X R13, PT, PT, RZ, RZ, RZ, P1, !PT ;  /* 0x000000ffff0d7210 */ /* 0x000fe40000ffe4ff */
[----:B-1----:R-:W-:Y:S02]  /*0580*/  LEA R28, P1, R4, UR6, 0x3 ;  /* 0x00000006041c7c11 */ /* 0x002fe4000f8218ff */
[----:B------:R-:W3:Y:S01]  /*0590*/  LDG.E.64 R8, desc[UR4][R10.64] ;  /* 0x000000040a087981 */ /* 0x000ee2000c1e1b00 */
[----:B------:R-:W-:Y:S01]  /*05a0*/  IMAD.WIDE R14, R0, 0x8, R10 ;  /* 0x00000008000e7825 */ /* 0x000fe200078e020a */
[----:B------:R-:W-:-:S05]  /*05b0*/  LEA.HI.X R29, R4, UR7, R13, 0x3, P1 ;  /* 0x00000007041d7c11 */ /* 0x000fca00088f1c0d */
[----:B------:R-:W2:Y:S01]  /*05c0*/  LDG.E.64 R12, desc[UR4][R28.64+0x8] ;  /* 0x000008041c0c7981 */ /* 0x000ea2000c1e1b00 */
[----:B------:R-:W-:-:S03]  /*05d0*/  IMAD.WIDE R20, R0, 0x8, R14 ;  /* 0x0000000800147825 */ /* 0x000fc600078e020e */
[----:B------:R-:W2:Y:S04]  /*05e0*/  LDG.E.64 R10, desc[UR4][R14.64] ;  /* 0x000000040e0a7981 */ /* 0x000ea8000c1e1b00 */
[----:B------:R-:W4:Y:S01]  /*05f0*/  LDG.E.64 R16, desc[UR4][R20.64] ;  /* 0x0000000414107981 */ /* 0x000f22000c1e1b00 */
[----:B------:R-:W-:-:S03]  /*0600*/  IMAD.WIDE R22, R0, 0x8, R20 ;  /* 0x0000000800167825 */ /* 0x000fc600078e0214 */
[----:B------:R-:W4:Y:S04]  /*0610*/  LDG.E.64 R14, desc[UR4][R28.64+0x10] ;  /* 0x000010041c0e7981 */ /* 0x000f28000c1e1b00 */
[----:B------:R-:W5:Y:S04]  /*0620*/  LDG.E.64 R20, desc[UR4][R28.64+0x18] ;  /* 0x000018041c147981 */ /* 0x000f68000c1e1b00 */
[----:B------:R-:W5:Y:S01]  /*0630*/  LDG.E.64 R22, desc[UR4][R22.64] ;  /* 0x0000000416167981 */ /* 0x000f62000c1e1b00 */
[----:B------:R-:W-:Y:S01]  /*0640*/  VIADD R7, R7, 0x4 ;  /* 0x0000000407077836 */ /* 0x000fe20000000000 */
[----:B---3--:R-:W-:-:S08]  /*0650*/  DFMA R8, R24, R8, R18 ;  /* 0x000000081808722b */ /* 0x008fd00000000012 */
[----:B--2---:R-:W-:-:S08]  /*0660*/  DFMA R8, R12, R10, R8 ;  /* 0x0000000a0c08722b */ /* 0x004fd00000000008 */
[----:B----4-:R-:W-:-:S08]  /*0670*/  DFMA R8, R14, R16, R8 ;  /* 0x000000100e08722b */ /* 0x010fd00000000008 */
[----:B-----5:R-:W-:-:S11]  /*0680*/  DFMA R18, R20, R22, R8 ;  /* 0x000000161412722b */ /* 0x020fd60000000008 */
.L_x_3:
[----:B------:R-:W-:Y:S05]  /*0690*/  @!P0 BRA `(.L_x_0) ;  /* 0x00000000007c8947 */ /* 0x000fea0003800000 */
[----:B------:R-:W-:Y:S01]  /*06a0*/  ISETP.NE.AND P1, PT, R26, 0x1, PT ;  /* 0x000000011a00780c */ /* 0x000fe20003f25270 */
[----:B------:R-:W0:Y:S01]  /*06b0*/  LDC.64 R10, c[0x0][0x380] ;  /* 0x0000e000ff0a7b82 */ /* 0x000e220000000a00 */
[----:B------:R-:W-:-:S04]  /*06c0*/  LOP3.LUT R14, R5, 0x1, RZ, 0xc0, !PT ;  /* 0x00000001050e7812 */ /* 0x000fc800078ec0ff */
[----:B------:R-:W-:-:S03]  /*06d0*/  ISETP.NE.U32.AND P0, PT, R14, 0x1, PT ;  /* 0x000000010e00780c */ /* 0x000fc60003f05070 */
[----:B------:R-:W1:Y:S04]  /*06e0*/  LDC.64 R20, c[0x0][0x388] ;  /* 0x0000e200ff147b82 */ /* 0x000e680000000a00 */
[CC--:B------:R-:W-:Y:S01]  /*06f0*/  @P1 IADD3 R15, PT, PT, R6.reuse, R7.reuse, RZ ;  /* 0x00000007060f1210 */ /* 0x0c0fe20007ffe0ff */
[C---:B------:R-:W-:Y:S01]  /*0700*/  @P1 IMAD R17, R7.reuse, R0, R3 ;  /* 0x0000000007111224 */ /* 0x040fe200078e0203 */
[----:B------:R-:W-:Y:S01]  /*0710*/  @P1 IADD3 R16, P2, PT, R6, R7, RZ ;  /* 0x0000000706101210 */ /* 0x000fe20007f5e0ff */
[----:B------:R-:W-:Y:S01]  /*0720*/  @P1 VIADD R7, R7, 0x2 ;  /* 0x0000000207071836 */ /* 0x000fe20000000000 */
[----:B------:R-:W2:Y:S08]  /*0730*/  @P1 LDC.64 R8, c[0x0][0x380] ;  /* 0x0000e000ff081b82 */ /* 0x000eb00000000a00 */
[----:B------:R-:W3:Y:S01]  /*0740*/  LDC.64 R12, c[0x0][0x380] ;  /* 0x0000e000ff0c7b82 */ /* 0x000ee20000000a00 */
[----:B0-----:R-:W-:-:S06]  /*0750*/  @P1 IMAD.WIDE.U32 R14, R15, 0x8, R10 ;  /* 0x000000080f0e1825 */ /* 0x001fcc00078e000a */
[----:B------:R-:W4:Y:S01]  /*0760*/  @P1 LDG.E.64 R14, desc[UR4][R14.64] ;  /* 0x000000040e0e1981 */ /* 0x000f22000c1e1b00 */
[----:B------:R-:W0:Y:S01]  /*0770*/  LDC.64 R4, c[0x0][0x388] ;  /* 0x0000e200ff047b82 */ /* 0x000e220000000a00 */
[----:B-1----:R-:W-:Y:S01]  /*0780*/  @P1 IMAD.WIDE R20, R17, 0x8, R20 ;  /* 0x0000000811141825 */ /* 0x002fe200078e0214 */
[----:B------:R-:W-:-:S04]  /*0790*/  @P1 IADD3.X R17, PT, PT, RZ, RZ, RZ, P2, !PT ;  /* 0x000000ffff111210 */ /* 0x000fc800017fe4ff */
[----:B------:R-:W4:Y:S01]  /*07a0*/  @P1 LDG.E.64 R10, desc[UR4][R20.64] ;  /* 0x00000004140a1981 */ /* 0x000f22000c1e1b00 */
[----:B--2---:R-:W-:Y:S01]  /*07b0*/  @P1 LEA R8, P2, R16, R8, 0x3 ;  /* 0x0000000810081211 */ /* 0x004fe200078418ff */
[----:B------:R-:W-:-:S03]  /*07c0*/  @P1 IMAD.WIDE R22, R0, 0x8, R20 ;  /* 0x0000000800161825 */ /* 0x000fc600078e0214 */
[----:B------:R-:W-:Y:S01]  /*07d0*/  @P1 LEA.HI.X R9, R16, R9, R17, 0x3, P2 ;  /* 0x0000000910091211 */ /* 0x000fe200010f1c11 */
[----:B------:R-:W-:Y:S01]  /*07e0*/  @!P0 IMAD R25, R7, R0, R3 ;  /* 0x0000000007198224 */ /* 0x000fe200078e0203 */
[----:B------:R-:W-:Y:S02]  /*07f0*/  @!P0 IADD3 R17, PT, PT, R6, R7, RZ ;  /* 0x0000000706118210 */ /* 0x000fe40007ffe0ff */
[----:B------:R-:W2:Y:S04]  /*0800*/  @P1 LDG.E.64 R6, desc[UR4][R22.64] ;  /* 0x0000000416061981 */ /* 0x000ea8000c1e1b00 */
[----:B------:R-:W2:Y:S01]  /*0810*/  @P1 LDG.E.64 R8, desc[UR4][R8.64+0x8] ;  /* 0x0000080408081981 */ /* 0x000ea2000c1e1b00 */
[----:B---3--:R-:W-:-:S04]  /*0820*/  @!P0 IMAD.WIDE.U32 R12, R17, 0x8, R12 ;  /* 0x00000008110c8825 */ /* 0x008fc800078e000c */
[----:B0-----:R-:W-:Y:S02]  /*0830*/  @!P0 IMAD.WIDE R4, R25, 0x8, R4 ;  /* 0x0000000819048825 */ /* 0x001fe400078e0204 */
[----:B------:R-:W3:Y:S04]  /*0840*/  @!P0 LDG.E.64 R12, desc[UR4][R12.64] ;  /* 0x000000040c0c8981 */ /* 0x000ee8000c1e1b00 */
[----:B------:R-:W3:Y:S01]  /*0850*/  @!P0 LDG.E.64 R4, desc[UR4][R4.64] ;  /* 0x0000000404048981 */ /* 0x000ee2000c1e1b00 */
[----:B----4-:R-:W-:-:S08]  /*0860*/  @P1 DFMA R10, R14, R10, R18 ;  /* 0x0000000a0e0a122b */ /* 0x010fd00000000012 */
[----:B--2---:R-:W-:-:S08]  /*0870*/  @P1 DFMA R18, R8, R6, R10 ;  /* 0x000000060812122b */ /* 0x004fd0000000000a */
[----:B---3--:R-:W-:-:S11]  /*0880*/  @!P0 DFMA R18, R12, R4, R18 ;  /* 0x000000040c12822b */ /* 0x008fd60000000012 */
.L_x_0:
[----:B------:R-:W0:Y:S01]  /*0890*/  LDC.64 R4, c[0x0][0x390] ;  /* 0x0000e400ff047b82 */ /* 0x000e220000000a00 */
[----:B------:R-:W-:-:S04]  /*08a0*/  IMAD R3, R2, R0, R3 ;  /* 0x0000000002037224 */ /* 0x000fc800078e0203 */
[----:B0-----:R-:W-:-:S05]  /*08b0*/  IMAD.WIDE R2, R3, 0x8, R4 ;  /* 0x0000000803027825 */ /* 0x001fca00078e0204 */
[----:B------:R-:W-:Y:S01]  /*08c0*/  STG.E.64 desc[UR4][R2.64], R18 ;  /* 0x0000001202007986 */ /* 0x000fe2000c101b04 */
[----:B------:R-:W-:Y:S05]  /*08d0*/  EXIT ;  /* 0x000000000000794d */ /* 0x000fea0003800000 */
.L_x_4:
[----:B------:R-:W-:-:S00]  /*08e0*/  BRA `(.L_x_4) ;  /* 0xfffffffc00fc7947 */ /* 0x000fc0000383ffff */
[----:B------:R-:W-:-:S00]  /*08f0*/  NOP ;  /* 0x0000000000007918 */ /* 0x000fc00000000000 */
        /* <DEDUP_REMOVED lines=8> */
.L_x_5:


//--------------------- .nv.shared.reserved.0     --------------------------
	.section	.nv.shared.reserved.0,"aw",@nobits
	.weak		__nv_reservedSMEM_offset_0_alias
	.size		__nv_reservedSMEM_offset_0_alias, 0, 64
	.other		__nv_reservedSMEM_offset_0_alias,@"STO_CUDA_RESERVED_SHARED STV_DEFAULT"
__nv_reservedSMEM_offset_0_alias:
	.zero		0
	.zero		64


//--------------------- .nv.constant0._Z16blas_dgemmCUDAv1PKdS0_Pdiii --------------------------
	.section	.nv.constant0._Z16blas_dgemmCUDAv1PKdS0_Pdiii,"a",@progbits
	.sectionflags	@""
	.align	4
.nv.constant0._Z16blas_dgemmCUDAv1PKdS0_Pdiii:
	.zero		932


//--------------------- SYMBOLS --------------------------

	.type		.nv.reservedSmem.offset0,@object
	.size		.nv.reservedSmem.offset0,0x4
